//
// Generated by NVIDIA NVVM Compiler
//
// Compiler Build ID: CL-36424714
// Cuda compilation tools, release 13.0, V13.0.88
// Based on NVVM 20.0.0
//

.version 9.0
.target sm_100
.address_size 64

	// .globl	_Z21MatmulColthreadKernelPfS_S_iii

.visible .entry _Z21MatmulColthreadKernelPfS_S_iii(
	.param .u64 .ptr .align 1 _Z21MatmulColthreadKernelPfS_S_iii_param_0,
	.param .u64 .ptr .align 1 _Z21MatmulColthreadKernelPfS_S_iii_param_1,
	.param .u64 .ptr .align 1 _Z21MatmulColthreadKernelPfS_S_iii_param_2,
	.param .u32 _Z21MatmulColthreadKernelPfS_S_iii_param_3,
	.param .u32 _Z21MatmulColthreadKernelPfS_S_iii_param_4,
	.param .u32 _Z21MatmulColthreadKernelPfS_S_iii_param_5
)
{
	.reg .pred 	%p<21>;
	.reg .b32 	%r<67>;
	.reg .b32 	%f<67>;
	.reg .b64 	%rd<75>;

	ld.param.u64 	%rd7, [_Z21MatmulColthreadKernelPfS_S_iii_param_0];
	ld.param.u64 	%rd8, [_Z21MatmulColthreadKernelPfS_S_iii_param_1];
	ld.param.u64 	%rd9, [_Z21MatmulColthreadKernelPfS_S_iii_param_2];
	ld.param.u32 	%r31, [_Z21MatmulColthreadKernelPfS_S_iii_param_3];
	ld.param.u32 	%r32, [_Z21MatmulColthreadKernelPfS_S_iii_param_4];
	ld.param.u32 	%r33, [_Z21MatmulColthreadKernelPfS_S_iii_param_5];
	cvta.to.global.u64 	%rd1, %rd8;
	cvta.to.global.u64 	%rd2, %rd7;
	cvta.to.global.u64 	%rd3, %rd9;
	mov.u32 	%r34, %ctaid.x;
	mov.u32 	%r35, %ntid.x;
	mov.u32 	%r36, %tid.x;
	mad.lo.s32 	%r1, %r34, %r35, %r36;
	setp.ge.s32 	%p1, %r1, %r33;
	setp.lt.s32 	%p2, %r31, 1;
	or.pred  	%p3, %p1, %p2;
	@%p3 bra 	$L__BB0_26;
	setp.lt.s32 	%p4, %r32, 1;
	@%p4 bra 	$L__BB0_15;
	and.b32  	%r2, %r32, 7;
	add.s32 	%r3, %r2, -1;
	and.b32  	%r4, %r32, 3;
	and.b32  	%r5, %r32, 2147483640;
	and.b32  	%r6, %r32, 1;
	neg.s32 	%r7, %r5;
	shl.b32 	%r8, %r33, 3;
	mov.b32 	%r57, 0;
	mul.wide.s32 	%rd66, %r33, 4;
$L__BB0_3:
	setp.lt.u32 	%p13, %r32, 8;
	mul.lo.s32 	%r10, %r57, %r32;
	mov.f32 	%f66, 0f00000000;
	mov.b32 	%r61, 0;
	@%p13 bra 	$L__BB0_6;
	mul.wide.u32 	%rd32, %r10, 4;
	add.s64 	%rd33, %rd2, %rd32;
	add.s64 	%rd74, %rd33, 16;
	mov.f32 	%f66, 0f00000000;
	mov.u32 	%r58, %r1;
	mov.u32 	%r59, %r7;
$L__BB0_5:
	.pragma "nounroll";
	ld.global.f32 	%f16, [%rd74+-16];
	mul.wide.s32 	%rd34, %r58, 4;
	add.s64 	%rd35, %rd1, %rd34;
	ld.global.f32 	%f17, [%rd35];
	fma.rn.f32 	%f18, %f16, %f17, %f66;
	ld.global.f32 	%f19, [%rd74+-12];
	mul.wide.s32 	%rd36, %r33, 4;
	add.s64 	%rd37, %rd35, %rd36;
	ld.global.f32 	%f20, [%rd37];
	fma.rn.f32 	%f21, %f19, %f20, %f18;
	ld.global.f32 	%f22, [%rd74+-8];
	add.s64 	%rd38, %rd37, %rd36;
	ld.global.f32 	%f23, [%rd38];
	fma.rn.f32 	%f24, %f22, %f23, %f21;
	ld.global.f32 	%f25, [%rd74+-4];
	add.s64 	%rd39, %rd38, %rd36;
	ld.global.f32 	%f26, [%rd39];
	fma.rn.f32 	%f27, %f25, %f26, %f24;
	ld.global.f32 	%f28, [%rd74];
	add.s64 	%rd40, %rd39, %rd36;
	ld.global.f32 	%f29, [%rd40];
	fma.rn.f32 	%f30, %f28, %f29, %f27;
	ld.global.f32 	%f31, [%rd74+4];
	add.s64 	%rd41, %rd40, %rd36;
	ld.global.f32 	%f32, [%rd41];
	fma.rn.f32 	%f33, %f31, %f32, %f30;
	ld.global.f32 	%f34, [%rd74+8];
	add.s64 	%rd42, %rd41, %rd36;
	ld.global.f32 	%f35, [%rd42];
	fma.rn.f32 	%f36, %f34, %f35, %f33;
	ld.global.f32 	%f37, [%rd74+12];
	add.s64 	%rd43, %rd42, %rd36;
	ld.global.f32 	%f38, [%rd43];
	fma.rn.f32 	%f66, %f37, %f38, %f36;
	add.s32 	%r59, %r59, 8;
	add.s32 	%r58, %r58, %r8;
	add.s64 	%rd74, %rd74, 32;
	setp.ne.s32 	%p14, %r59, 0;
	mov.u32 	%r61, %r5;
	@%p14 bra 	$L__BB0_5;
$L__BB0_6:
	setp.eq.s32 	%p15, %r2, 0;
	@%p15 bra 	$L__BB0_14;
	setp.lt.u32 	%p16, %r3, 3;
	@%p16 bra 	$L__BB0_9;
	add.s32 	%r50, %r61, %r10;
	mul.wide.u32 	%rd44, %r50, 4;
	add.s64 	%rd45, %rd2, %rd44;
	ld.global.f32 	%f40, [%rd45];
	mad.lo.s32 	%r51, %r61, %r33, %r1;
	mul.wide.s32 	%rd46, %r51, 4;
	add.s64 	%rd47, %rd1, %rd46;
	ld.global.f32 	%f41, [%rd47];
	fma.rn.f32 	%f42, %f40, %f41, %f66;
	cvt.u64.u32 	%rd48, %r10;
	cvt.u64.u32 	%rd49, %r61;
	add.s64 	%rd50, %rd49, %rd48;
	shl.b64 	%rd51, %rd50, 2;
	add.s64 	%rd52, %rd2, %rd51;
	ld.global.f32 	%f43, [%rd52+4];
	add.s64 	%rd54, %rd47, %rd66;
	ld.global.f32 	%f44, [%rd54];
	fma.rn.f32 	%f45, %f43, %f44, %f42;
	ld.global.f32 	%f46, [%rd52+8];
	add.s64 	%rd55, %rd54, %rd66;
	ld.global.f32 	%f47, [%rd55];
	fma.rn.f32 	%f48, %f46, %f47, %f45;
	ld.global.f32 	%f49, [%rd52+12];
	add.s64 	%rd56, %rd55, %rd66;
	ld.global.f32 	%f50, [%rd56];
	fma.rn.f32 	%f66, %f49, %f50, %f48;
	add.s32 	%r61, %r61, 4;
$L__BB0_9:
	setp.eq.s32 	%p17, %r4, 0;
	@%p17 bra 	$L__BB0_14;
	setp.eq.s32 	%p18, %r4, 1;
	@%p18 bra 	$L__BB0_12;
	add.s32 	%r52, %r61, %r10;
	mul.wide.u32 	%rd57, %r52, 4;
	add.s64 	%rd58, %rd2, %rd57;
	ld.global.f32 	%f52, [%rd58];
	mad.lo.s32 	%r53, %r61, %r33, %r1;
	mul.wide.s32 	%rd59, %r53, 4;
	add.s64 	%rd60, %rd1, %rd59;
	ld.global.f32 	%f53, [%rd60];
	fma.rn.f32 	%f54, %f52, %f53, %f66;
	cvt.u64.u32 	%rd61, %r10;
	cvt.u64.u32 	%rd62, %r61;
	add.s64 	%rd63, %rd62, %rd61;
	shl.b64 	%rd64, %rd63, 2;
	add.s64 	%rd65, %rd2, %rd64;
	ld.global.f32 	%f55, [%rd65+4];
	add.s64 	%rd67, %rd60, %rd66;
	ld.global.f32 	%f56, [%rd67];
	fma.rn.f32 	%f66, %f55, %f56, %f54;
	add.s32 	%r61, %r61, 2;
$L__BB0_12:
	setp.eq.s32 	%p19, %r6, 0;
	@%p19 bra 	$L__BB0_14;
	add.s32 	%r54, %r61, %r10;
	mul.wide.u32 	%rd68, %r54, 4;
	add.s64 	%rd69, %rd2, %rd68;
	ld.global.f32 	%f57, [%rd69];
	mad.lo.s32 	%r55, %r61, %r33, %r1;
	mul.wide.s32 	%rd70, %r55, 4;
	add.s64 	%rd71, %rd1, %rd70;
	ld.global.f32 	%f58, [%rd71];
	fma.rn.f32 	%f66, %f57, %f58, %f66;
$L__BB0_14:
	mad.lo.s32 	%r56, %r57, %r33, %r1;
	mul.wide.s32 	%rd72, %r56, 4;
	add.s64 	%rd73, %rd3, %rd72;
	st.global.f32 	[%rd73], %f66;
	add.s32 	%r57, %r57, 1;
	setp.eq.s32 	%p20, %r57, %r31;
	@%p20 bra 	$L__BB0_26;
	bra.uni 	$L__BB0_3;
$L__BB0_15:
	and.b32  	%r21, %r31, 7;
	setp.lt.u32 	%p5, %r31, 8;
	mov.b32 	%r65, 0;
	@%p5 bra 	$L__BB0_18;
	and.b32  	%r65, %r31, 2147483640;
	mov.b32 	%r63, 0;
	mul.wide.s32 	%rd12, %r33, 4;
$L__BB0_17:
	.pragma "nounroll";
	mad.lo.s32 	%r39, %r63, %r33, %r1;
	mul.wide.s32 	%rd10, %r39, 4;
	add.s64 	%rd11, %rd3, %rd10;
	mov.b32 	%r40, 0;
	st.global.u32 	[%rd11], %r40;
	add.s64 	%rd13, %rd11, %rd12;
	st.global.u32 	[%rd13], %r40;
	add.s64 	%rd14, %rd13, %rd12;
	st.global.u32 	[%rd14], %r40;
	add.s64 	%rd15, %rd14, %rd12;
	st.global.u32 	[%rd15], %r40;
	add.s64 	%rd16, %rd15, %rd12;
	st.global.u32 	[%rd16], %r40;
	add.s64 	%rd17, %rd16, %rd12;
	st.global.u32 	[%rd17], %r40;
	add.s64 	%rd18, %rd17, %rd12;
	st.global.u32 	[%rd18], %r40;
	add.s64 	%rd19, %rd18, %rd12;
	st.global.u32 	[%rd19], %r40;
	add.s32 	%r63, %r63, 8;
	setp.ne.s32 	%p6, %r63, %r65;
	@%p6 bra 	$L__BB0_17;
$L__BB0_18:
	setp.eq.s32 	%p7, %r21, 0;
	@%p7 bra 	$L__BB0_26;
	and.b32  	%r26, %r31, 3;
	setp.lt.u32 	%p8, %r21, 4;
	@%p8 bra 	$L__BB0_21;
	mad.lo.s32 	%r41, %r65, %r33, %r1;
	mul.wide.s32 	%rd20, %r41, 4;
	add.s64 	%rd21, %rd3, %rd20;
	mov.b32 	%r42, 0;
	st.global.u32 	[%rd21], %r42;
	mul.wide.s32 	%rd22, %r33, 4;
	add.s64 	%rd23, %rd21, %rd22;
	st.global.u32 	[%rd23], %r42;
	add.s64 	%rd24, %rd23, %rd22;
	st.global.u32 	[%rd24], %r42;
	add.s64 	%rd25, %rd24, %rd22;
	st.global.u32 	[%rd25], %r42;
	add.s32 	%r65, %r65, 4;
$L__BB0_21:
	setp.eq.s32 	%p9, %r26, 0;
	@%p9 bra 	$L__BB0_26;
	setp.eq.s32 	%p10, %r26, 1;
	@%p10 bra 	$L__BB0_24;
	mad.lo.s32 	%r43, %r65, %r33, %r1;
	mul.wide.s32 	%rd26, %r43, 4;
	add.s64 	%rd27, %rd3, %rd26;
	mov.b32 	%r44, 0;
	st.global.u32 	[%rd27], %r44;
	mul.wide.s32 	%rd28, %r33, 4;
	add.s64 	%rd29, %rd27, %rd28;
	st.global.u32 	[%rd29], %r44;
	add.s32 	%r65, %r65, 2;
$L__BB0_24:
	and.b32  	%r45, %r31, 1;
	setp.eq.b32 	%p11, %r45, 1;
	not.pred 	%p12, %p11;
	@%p12 bra 	$L__BB0_26;
	mad.lo.s32 	%r46, %r65, %r33, %r1;
	mul.wide.s32 	%rd30, %r46, 4;
	add.s64 	%rd31, %rd3, %rd30;
	mov.b32 	%r47, 0;
	st.global.u32 	[%rd31], %r47;
$L__BB0_26:
	ret;

}


// ===== COMPILED SASS (sm_100) =====

	.target	sm_100

	.elftype	@"ET_EXEC"


//--------------------- .note.nv.tkinfo           --------------------------
	.section	.note.nv.tkinfo,"",@"SHT_NOTE"
	.sectionflags	@"SHF_NOTE_NV_TKINFO"
	.tkinfo
        /*0018*/ 	.word	0x00000002
        /*0030*/ 	.string	""
        /*0030*/ 	.string	"ptxas"
        /*0030*/ 	.string	"Cuda compilation tools, release 13.0, V13.0.88"
        /*0030*/ 	.string	"Build cuda_13.0.r13.0/compiler.36424714_0"
        /*0030*/ 	.string	"-arch sm_100 -m 64 "



//--------------------- .note.nv.cuinfo           --------------------------
	.section	.note.nv.cuinfo,"",@"SHT_NOTE"
	.sectionflags	@"SHF_NOTE_NV_CUINFO"
        /*0018*/ 	.short	0x0002
        /*001a*/ 	.short	0x0064
        /*001c*/ 	.short	0x0082
	.zero		2


//--------------------- .nv.info                  --------------------------
	.section	.nv.info,"",@"SHT_CUDA_INFO"
	.align	4


	//----- nvinfo : EIATTR_REGCOUNT
	.align		4
        /*0000*/ 	.byte	0x04, 0x2f
        /*0002*/ 	.short	(.L_1 - .L_0)
	.align		4
.L_0:
        /*0004*/ 	.word	index@(_Z21MatmulColthreadKernelPfS_S_iii)
        /*0008*/ 	.word	0x00000020


	//----- nvinfo : EIATTR_FRAME_SIZE
	.align		4
.L_1:
        /*000c*/ 	.byte	0x04, 0x11
        /*000e*/ 	.short	(.L_3 - .L_2)
	.align		4
.L_2:
        /*0010*/ 	.word	index@(_Z21MatmulColthreadKernelPfS_S_iii)
        /*0014*/ 	.word	0x00000000


	//----- nvinfo : EIATTR_MIN_STACK_SIZE
	.align		4
.L_3:
        /*0018*/ 	.byte	0x04, 0x12
        /*001a*/ 	.short	(.L_5 - .L_4)
	.align		4
.L_4:
        /*001c*/ 	.word	index@(_Z21MatmulColthreadKernelPfS_S_iii)
        /*0020*/ 	.word	0x00000000
.L_5:


//--------------------- .nv.compat                --------------------------
	.section	.nv.compat,"",@"SHT_CUDA_COMPAT_INFO"
	.align	4
        /*0000*/ 	.byte	0x02, 0x09, 0x00, 0x00, 0x02, 0x02, 0x01, 0x00, 0x02, 0x05, 0x05, 0x00, 0x03, 0x07, 0x01, 0x01
        /*0010*/ 	.byte	0x02, 0x03, 0x00, 0x00, 0x02, 0x06, 0x01, 0x00, 0x04, 0x0b, 0x08, 0x00, 0x09, 0x00, 0x00, 0x00
        /*0020*/ 	.byte	0x00, 0x00, 0x00, 0x00


//--------------------- .nv.info._Z21MatmulColthreadKernelPfS_S_iii --------------------------
	.section	.nv.info._Z21MatmulColthreadKernelPfS_S_iii,"",@"SHT_CUDA_INFO"
	.sectionflags	@""
	.align	4


	//----- nvinfo : EIATTR_CUDA_API_VERSION
	.align		4
        /*0000*/ 	.byte	0x04, 0x37
        /*0002*/ 	.short	(.L_7 - .L_6)
.L_6:
        /*0004*/ 	.word	0x00000082


	//----- nvinfo : EIATTR_KPARAM_INFO
	.align		4
.L_7:
        /*0008*/ 	.byte	0x04, 0x17
        /*000a*/ 	.short	(.L_9 - .L_8)
.L_8:
        /*000c*/ 	.word	0x00000000
        /*0010*/ 	.short	0x0005
        /*0012*/ 	.short	0x0020
        /*0014*/ 	.byte	0x00, 0xf0, 0x11, 0x00


	//----- nvinfo : EIATTR_KPARAM_INFO
	.align		4
.L_9:
        /*0018*/ 	.byte	0x04, 0x17
        /*001a*/ 	.short	(.L_11 - .L_10)
.L_10:
        /*001c*/ 	.word	0x00000000
        /*0020*/ 	.short	0x0004
        /*0022*/ 	.short	0x001c
        /*0024*/ 	.byte	0x00, 0xf0, 0x11, 0x00


	//----- nvinfo : EIATTR_KPARAM_INFO
	.align		4
.L_11:
        /*0028*/ 	.byte	0x04, 0x17
        /*002a*/ 	.short	(.L_13 - .L_12)
.L_12:
        /*002c*/ 	.word	0x00000000
        /*0030*/ 	.short	0x0003
        /*0032*/ 	.short	0x0018
        /*0034*/ 	.byte	0x00, 0xf0, 0x11, 0x00


	//----- nvinfo : EIATTR_KPARAM_INFO
	.align		4
.L_13:
        /*0038*/ 	.byte	0x04, 0x17
        /*003a*/ 	.short	(.L_15 - .L_14)
.L_14:
        /*003c*/ 	.word	0x00000000
        /*0040*/ 	.short	0x0002
        /*0042*/ 	.short	0x0010
        /*0044*/ 	.byte	0x00, 0xf5, 0x21, 0x00


	//----- nvinfo : EIATTR_KPARAM_INFO
	.align		4
.L_15:
        /*0048*/ 	.byte	0x04, 0x17
        /*004a*/ 	.short	(.L_17 - .L_16)
.L_16:
        /*004c*/ 	.word	0x00000000
        /*0050*/ 	.short	0x0001
        /*0052*/ 	.short	0x0008
        /*0054*/ 	.byte	0x00, 0xf5, 0x21, 0x00


	//----- nvinfo : EIATTR_KPARAM_INFO
	.align		4
.L_17:
        /*0058*/ 	.byte	0x04, 0x17
        /*005a*/ 	.short	(.L_19 - .L_18)
.L_18:
        /*005c*/ 	.word	0x00000000
        /*0060*/ 	.short	0x0000
        /*0062*/ 	.short	0x0000
        /*0064*/ 	.byte	0x00, 0xf5, 0x21, 0x00


	//----- nvinfo : EIATTR_SPARSE_MMA_MASK
	.align		4
.L_19:
        /*0068*/ 	.byte	0x03, 0x50
        /*006a*/ 	.short	0x0000


	//----- nvinfo : EIATTR_MAXREG_COUNT
	.align		4
        /*006c*/ 	.byte	0x03, 0x1b
        /*006e*/ 	.short	0x00ff


	//----- nvinfo : EIATTR_MERCURY_ISA_VERSION
	.align		4
        /*0070*/ 	.byte	0x03, 0x5f
        /*0072*/ 	.short	0x0101


	//----- nvinfo : EIATTR_VRC_CTA_INIT_COUNT
	.align		4
        /*0074*/ 	.byte	0x02, 0x4a
	.zero		1
	.zero		1


	//----- nvinfo : EIATTR_EXIT_INSTR_OFFSETS
	.align		4
        /*0078*/ 	.byte	0x04, 0x1c
        /*007a*/ 	.short	(.L_21 - .L_20)


	//   ....[0]....
.L_20:
        /*007c*/ 	.word	0x00000090


	//   ....[1]....
        /*0080*/ 	.word	0x00000960


	//   ....[2]....
        /*0084*/ 	.word	0x00000b40


	//   ....[3]....
        /*0088*/ 	.word	0x00000c40


	//   ....[4]....
        /*008c*/ 	.word	0x00000d00


	//   ....[5]....
        /*0090*/ 	.word	0x00000d50


	//----- nvinfo : EIATTR_CBANK_PARAM_SIZE
	.align		4
.L_21:
        /*0094*/ 	.byte	0x03, 0x19
        /*0096*/ 	.short	0x0024


	//----- nvinfo : EIATTR_PARAM_CBANK
	.align		4
        /*0098*/ 	.byte	0x04, 0x0a
        /*009a*/ 	.short	(.L_23 - .L_22)
	.align		4
.L_22:
        /*009c*/ 	.word	index@(.nv.constant0._Z21MatmulColthreadKernelPfS_S_iii)
        /*00a0*/ 	.short	0x0380
        /*00a2*/ 	.short	0x0024


	//----- nvinfo : EIATTR_SW_WAR
	.align		4
.L_23:
        /*00a4*/ 	.byte	0x04, 0x36
        /*00a6*/ 	.short	(.L_25 - .L_24)
.L_24:
        /*00a8*/ 	.word	0x00000008
.L_25:


//--------------------- .nv.callgraph             --------------------------
	.section	.nv.callgraph,"",@"SHT_CUDA_CALLGRAPH"
	.align	4
	.sectionentsize	8
	.align		4
        /*0000*/ 	.word	0x00000000
	.align		4
        /*0004*/ 	.word	0xffffffff
	.align		4
        /*0008*/ 	.word	0x00000000
	.align		4
        /*000c*/ 	.word	0xfffffffe
	.align		4
        /*0010*/ 	.word	0x00000000
	.align		4
        /*0014*/ 	.word	0xfffffffd
	.align		4
        /*0018*/ 	.word	0x00000000
	.align		4
        /*001c*/ 	.word	0xfffffffc


//--------------------- .text._Z21MatmulColthreadKernelPfS_S_iii --------------------------
	.section	.text._Z21MatmulColthreadKernelPfS_S_iii,"ax",@progbits
	.align	128
        .global         _Z21MatmulColthreadKernelPfS_S_iii
        .type           _Z21MatmulColthreadKernelPfS_S_iii,@function
        .size           _Z21MatmulColthreadKernelPfS_S_iii,(.L_x_11 - _Z21MatmulColthreadKernelPfS_S_iii)
        .other          _Z21MatmulColthreadKernelPfS_S_iii,@"STO_CUDA_ENTRY STV_DEFAULT"
_Z21MatmulColthreadKernelPfS_S_iii:
.text._Z21MatmulColthreadKernelPfS_S_iii:
[----:B------:R-:W-:Y:S01]  /*0000*/  LDC R1, c[0x0][0x37c] ;  /* 0x0000df00ff017b82 */ /* 0x000fe20000000800 */
[----:B------:R-:W0:Y:S07]  /*0010*/  S2R R5, SR_TID.X ;  /* 0x0000000000057919 */ /* 0x000e2e0000002100 */
[----:B------:R-:W0:Y:S08]  /*0020*/  S2UR UR4, SR_CTAID.X ;  /* 0x00000000000479c3 */ /* 0x000e300000002500 */
[----:B------:R-:W0:Y:S08]  /*0030*/  LDC R0, c[0x0][0x360] ;  /* 0x0000d800ff007b82 */ /* 0x000e300000000800 */
[----:B------:R-:W1:Y:S08]  /*0040*/  LDC R2, c[0x0][0x398] ;  /* 0x0000e600ff027b82 */ /* 0x000e700000000800 */
[----:B------:R-:W2:Y:S01]  /*0050*/  LDC R3, c[0x0][0x3a0] ;  /* 0x0000e800ff037b82 */ /* 0x000ea20000000800 */
[----:B0-----:R-:W-:Y:S01]  /*0060*/  IMAD R0, R0, UR4, R5 ;  /* 0x0000000400007c24 */ /* 0x001fe2000f8e0205 */
[----:B-1----:R-:W-:-:S04]  /*0070*/  ISETP.GE.AND P0, PT, R2, 0x1, PT ;  /* 0x000000010200780c */ /* 0x002fc80003f06270 */
[----:B--2---:R-:W-:-:S13]  /*0080*/  ISETP.GE.OR P0, PT, R0, R3, !P0 ;  /* 0x000000030000720c */ /* 0x004fda0004706670 */
[----:B------:R-:W-:Y:S05]  /*0090*/  @P0 EXIT ;  /* 0x000000000000094d */ /* 0x000fea0003800000 */
[----:B------:R-:W0:Y:S01]  /*00a0*/  LDC R13, c[0x0][0x39c] ;  /* 0x0000e700ff0d7b82 */ /* 0x000e220000000800 */
[----:B------:R-:W1:Y:S01]  /*00b0*/  LDCU.64 UR6, c[0x0][0x358] ;  /* 0x00006b00ff0677ac */ /* 0x000e620008000a00 */
[----:B0-----:R-:W-:-:S13]  /*00c0*/  ISETP.GE.AND P0, PT, R13, 0x1, PT ;  /* 0x000000010d00780c */ /* 0x001fda0003f06270 */
[----:B-1----:R-:W-:Y:S05]  /*00d0*/  @!P0 BRA `(.L_x_0) ;  /* 0x0000000800288947 */ /* 0x002fea0003800000 */
[C---:B------:R-:W-:Y:S01]  /*00e0*/  LOP3.LUT R19, R13.reuse, 0x7, RZ, 0xc0, !PT ;  /* 0x000000070d137812 */ /* 0x040fe200078ec0ff */
[----:B------:R-:W-:Y:S01]  /*00f0*/  HFMA2 R15, -RZ, RZ, 0, 0 ;  /* 0x00000000ff0f7431 */ /* 0x000fe200000001ff */
[----:B------:R-:W-:Y:S02]  /*0100*/  LOP3.LUT R12, R13, 0x7ffffff8, RZ, 0xc0, !PT ;  /* 0x7ffffff80d0c7812 */ /* 0x000fe400078ec0ff */
[----:B------:R-:W-:Y:S02]  /*0110*/  IADD3 R2, PT, PT, R19, -0x1, RZ ;  /* 0xffffffff13027810 */ /* 0x000fe40007ffe0ff */
[----:B------:R-:W-:Y:S02]  /*0120*/  LOP3.LUT R13, R13, 0x3, RZ, 0xc0, !PT ;  /* 0x000000030d0d7812 */ /* 0x000fe400078ec0ff */
[----:B------:R-:W-:Y:S02]  /*0130*/  ISETP.GE.U32.AND P0, PT, R2, 0x3, PT ;  /* 0x000000030200780c */ /* 0x000fe40003f06070 */
[----:B------:R-:W-:-:S11]  /*0140*/  IADD3 R14, PT, PT, -R12, RZ, RZ ;  /* 0x000000ff0c0e7210 */ /* 0x000fd60007ffe1ff */
.L_x_5:
[----:B------:R-:W0:Y:S01]  /*0150*/  LDC R10, c[0x0][0x39c] ;  /* 0x0000e700ff0a7b82 */ /* 0x000e220000000800 */
[----:B------:R-:W-:Y:S02]  /*0160*/  MOV R18, RZ ;  /* 0x000000ff00127202 */ /* 0x000fe40000000f00 */
[----:B------:R-:W-:Y:S02]  /*0170*/  MOV R17, RZ ;  /* 0x000000ff00117202 */ /* 0x000fe40000000f00 */
[----:B0-----:R-:W-:Y:S01]  /*0180*/  ISETP.GE.U32.AND P1, PT, R10, 0x8, PT ;  /* 0x000000080a00780c */ /* 0x001fe20003f26070 */
[----:B------:R-:W-:-:S12]  /*0190*/  IMAD R16, R15, R10, RZ ;  /* 0x0000000a0f107224 */ /* 0x000fd800078e02ff */
[----:B------:R-:W-:Y:S05]  /*01a0*/  @!P1 BRA `(.L_x_1) ;  /* 0x0000000000c89947 */ /* 0x000fea0003800000 */
[----:B------:R-:W0:Y:S01]  /*01b0*/  LDC.64 R2, c[0x0][0x380] ;  /* 0x0000e000ff027b82 */ /* 0x000e220000000a00 */
[----:B------:R-:W-:Y:S02]  /*01c0*/  MOV R18, RZ ;  /* 0x000000ff00127202 */ /* 0x000fe40000000f00 */
[----:B------:R-:W-:Y:S02]  /*01d0*/  MOV R17, R0 ;  /* 0x0000000000117202 */ /* 0x000fe40000000f00 */
[----:B------:R-:W-:Y:S01]  /*01e0*/  MOV R11, R14 ;  /* 0x0000000e000b7202 */ /* 0x000fe20000000f00 */
[----:B0-----:R-:W-:-:S03]  /*01f0*/  IMAD.WIDE.U32 R2, R16, 0x4, R2 ;  /* 0x0000000410027825 */ /* 0x001fc600078e0002 */
[----:B------:R-:W-:-:S04]  /*0200*/  IADD3 R5, P1, PT, R2, 0x10, RZ ;  /* 0x0000001002057810 */ /* 0x000fc80007f3e0ff */
[----:B------:R-:W-:-:S09]  /*0210*/  IADD3.X R6, PT, PT, RZ, R3, RZ, P1, !PT ;  /* 0x00000003ff067210 */ /* 0x000fd20000ffe4ff */
.L_x_2:
[----:B------:R-:W0:Y:S01]  /*0220*/  LDC.64 R22, c[0x0][0x388] ;  /* 0x0000e200ff167b82 */ /* 0x000e220000000a00 */
[----:B------:R-:W-:Y:S02]  /*0230*/  MOV R2, R5 ;  /* 0x0000000500027202 */ /* 0x000fe40000000f00 */
[----:B------:R-:W-:-:S05]  /*0240*/  MOV R3, R6 ;  /* 0x0000000600037202 */ /* 0x000fca0000000f00 */
[----:B------:R-:W1:Y:S01]  /*0250*/  LDC R25, c[0x0][0x3a0] ;  /* 0x0000e800ff197b82 */ /* 0x000e620000000800 */
[----:B------:R-:W2:Y:S04]  /*0260*/  LDG.E R29, desc[UR6][R2.64+-0x10] ;  /* 0xfffff006021d7981 */ /* 0x000ea8000c1e1900 */
[----:B------:R-:W3:Y:S04]  /*0270*/  LDG.E R24, desc[UR6][R2.64+-0xc] ;  /* 0xfffff40602187981 */ /* 0x000ee8000c1e1900 */
[----:B------:R-:W4:Y:S01]  /*0280*/  LDG.E R28, desc[UR6][R2.64+-0x4] ;  /* 0xfffffc06021c7981 */ /* 0x000f22000c1e1900 */
[----:B0-----:R-:W-:-:S05]  /*0290*/  IMAD.WIDE R22, R17, 0x4, R22 ;  /* 0x0000000411167825 */ /* 0x001fca00078e0216 */
[----:B------:R1:W2:Y:S02]  /*02a0*/  LDG.E R20, desc[UR6][R22.64] ;  /* 0x0000000616147981 */ /* 0x0002a4000c1e1900 */
[----:B-1----:R-:W-:-:S05]  /*02b0*/  IMAD.WIDE R22, R25, 0x4, R22 ;  /* 0x0000000419167825 */ /* 0x002fca00078e0216 */
[----:B------:R0:W3:Y:S01]  /*02c0*/  LDG.E R27, desc[UR6][R22.64] ;  /* 0x00000006161b7981 */ /* 0x0000e2000c1e1900 */
[----:B------:R-:W-:-:S04]  /*02d0*/  IMAD.WIDE R4, R25, 0x4, R22 ;  /* 0x0000000419047825 */ /* 0x000fc800078e0216 */
[C---:B------:R-:W-:Y:S02]  /*02e0*/  IMAD.WIDE R6, R25.reuse, 0x4, R4 ;  /* 0x0000000419067825 */ /* 0x040fe400078e0204 */
[----:B------:R-:W5:Y:S02]  /*02f0*/  LDG.E R5, desc[UR6][R4.64] ;  /* 0x0000000604057981 */ /* 0x000f64000c1e1900 */
[----:B------:R-:W-:Y:S02]  /*0300*/  IMAD.WIDE R8, R25, 0x4, R6 ;  /* 0x0000000419087825 */ /* 0x000fe400078e0206 */
[----:B------:R-:W4:Y:S04]  /*0310*/  LDG.E R6, desc[UR6][R6.64] ;  /* 0x0000000606067981 */ /* 0x000f28000c1e1900 */
[----:B------:R-:W4:Y:S04]  /*0320*/  LDG.E R4, desc[UR6][R2.64+0x4] ;  /* 0x0000040602047981 */ /* 0x000f28000c1e1900 */
[----:B------:R-:W4:Y:S01]  /*0330*/  LDG.E R7, desc[UR6][R2.64] ;  /* 0x0000000602077981 */ /* 0x000f22000c1e1900 */
[----:B--2---:R-:W-:-:S03]  /*0340*/  FFMA R29, R29, R20, R18 ;  /* 0x000000141d1d7223 */ /* 0x004fc60000000012 */
[----:B------:R-:W5:Y:S01]  /*0350*/  LDG.E R18, desc[UR6][R2.64+-0x8] ;  /* 0xfffff80602127981 */ /* 0x000f62000c1e1900 */
[----:B------:R-:W-:-:S03]  /*0360*/  IMAD.WIDE R20, R25, 0x4, R8 ;  /* 0x0000000419147825 */ /* 0x000fc600078e0208 */
[----:B------:R-:W2:Y:S01]  /*0370*/  LDG.E R8, desc[UR6][R8.64] ;  /* 0x0000000608087981 */ /* 0x000ea2000c1e1900 */
[----:B0-----:R-:W-:-:S03]  /*0380*/  IMAD.WIDE R22, R25, 0x4, R20 ;  /* 0x0000000419167825 */ /* 0x001fc600078e0214 */
[----:B------:R-:W2:Y:S01]  /*0390*/  LDG.E R20, desc[UR6][R20.64] ;  /* 0x0000000614147981 */ /* 0x000ea2000c1e1900 */
[----:B---3--:R-:W-:Y:S01]  /*03a0*/  FFMA R29, R24, R27, R29 ;  /* 0x0000001b181d7223 */ /* 0x008fe2000000001d */
[----:B------:R-:W-:Y:S02]  /*03b0*/  IMAD.WIDE R26, R25, 0x4, R22 ;  /* 0x00000004191a7825 */ /* 0x000fe400078e0216 */
[----:B------:R-:W3:Y:S04]  /*03c0*/  LDG.E R24, desc[UR6][R22.64] ;  /* 0x0000000616187981 */ /* 0x000ee8000c1e1900 */
[----:B------:R-:W3:Y:S04]  /*03d0*/  LDG.E R21, desc[UR6][R2.64+0x8] ;  /* 0x0000080602157981 */ /* 0x000ee8000c1e1900 */
[----:B------:R-:W3:Y:S04]  /*03e0*/  LDG.E R26, desc[UR6][R26.64] ;  /* 0x000000061a1a7981 */ /* 0x000ee8000c1e1900 */
[----:B------:R-:W3:Y:S01]  /*03f0*/  LDG.E R9, desc[UR6][R2.64+0xc] ;  /* 0x00000c0602097981 */ /* 0x000ee2000c1e1900 */
[----:B------:R-:W-:-:S04]  /*0400*/  IADD3 R11, PT, PT, R11, 0x8, RZ ;  /* 0x000000080b0b7810 */ /* 0x000fc80007ffe0ff */
[----:B------:R-:W-:Y:S02]  /*0410*/  ISETP.NE.AND P1, PT, R11, RZ, PT ;  /* 0x000000ff0b00720c */ /* 0x000fe40003f25270 */
[----:B------:R-:W-:Y:S01]  /*0420*/  LEA R17, R25, R17, 0x3 ;  /* 0x0000001119117211 */ /* 0x000fe200078e18ff */
[----:B-----5:R-:W-:-:S04]  /*0430*/  FFMA R5, R18, R5, R29 ;  /* 0x0000000512057223 */ /* 0x020fc8000000001d */
[----:B----4-:R-:W-:-:S04]  /*0440*/  FFMA R6, R28, R6, R5 ;  /* 0x000000061c067223 */ /* 0x010fc80000000005 */
[----:B--2---:R-:W-:-:S04]  /*0450*/  FFMA R7, R7, R8, R6 ;  /* 0x0000000807077223 */ /* 0x004fc80000000006 */
[----:B------:R-:W-:Y:S01]  /*0460*/  FFMA R4, R4, R20, R7 ;  /* 0x0000001404047223 */ /* 0x000fe20000000007 */
[----:B------:R-:W-:-:S03]  /*0470*/  IADD3 R5, P2, PT, R2, 0x20, RZ ;  /* 0x0000002002057810 */ /* 0x000fc60007f5e0ff */
[----:B---3--:R-:W-:Y:S01]  /*0480*/  FFMA R4, R21, R24, R4 ;  /* 0x0000001815047223 */ /* 0x008fe20000000004 */
[----:B------:R-:W-:-:S03]  /*0490*/  IADD3.X R6, PT, PT, RZ, R3, RZ, P2, !PT ;  /* 0x00000003ff067210 */ /* 0x000fc600017fe4ff */
[----:B------:R-:W-:Y:S01]  /*04a0*/  FFMA R18, R9, R26, R4 ;  /* 0x0000001a09127223 */ /* 0x000fe20000000004 */
[----:B------:R-:W-:Y:S06]  /*04b0*/  @P1 BRA `(.L_x_2) ;  /* 0xfffffffc00581947 */ /* 0x000fec000383ffff */
[----:B------:R-:W-:-:S07]  /*04c0*/  MOV R17, R12 ;  /* 0x0000000c00117202 */ /* 0x000fce0000000f00 */
.L_x_1:
[----:B------:R-:W-:-:S13]  /*04d0*/  ISETP.NE.AND P1, PT, R19, RZ, PT ;  /* 0x000000ff1300720c */ /* 0x000fda0003f25270 */
[----:B------:R-:W-:Y:S05]  /*04e0*/  @!P1 BRA `(.L_x_3) ;  /* 0x0000000000fc9947 */ /* 0x000fea0003800000 */
[----:B------:R-:W-:Y:S01]  /*04f0*/  ISETP.NE.AND P1, PT, R13, RZ, PT ;  /* 0x000000ff0d00720c */ /* 0x000fe20003f25270 */
[----:B------:R-:W-:-:S12]  /*0500*/  @!P0 BRA `(.L_x_4) ;  /* 0x0000000000708947 */ /* 0x000fd80003800000 */
[----:B------:R-:W0:Y:S01]  /*0510*/  LDC R11, c[0x0][0x3a0] ;  /* 0x0000e800ff0b7b82 */ /* 0x000e220000000800 */
[CC--:B------:R-:W-:Y:S02]  /*0520*/  IADD3 R9, PT, PT, R16.reuse, R17.reuse, RZ ;  /* 0x0000001110097210 */ /* 0x0c0fe40007ffe0ff */
[----:B------:R-:W-:-:S05]  /*0530*/  IADD3 R20, P2, PT, R16, R17, RZ ;  /* 0x0000001110147210 */ /* 0x000fca0007f5e0ff */
[----:B------:R-:W1:Y:S08]  /*0540*/  LDC.64 R4, c[0x0][0x388] ;  /* 0x0000e200ff047b82 */ /* 0x000e700000000a00 */
[----:B------:R-:W2:Y:S08]  /*0550*/  LDC.64 R6, c[0x0][0x380] ;  /* 0x0000e000ff067b82 */ /* 0x000eb00000000a00 */
[----:B------:R-:W3:Y:S01]  /*0560*/  LDC.64 R2, c[0x0][0x380] ;  /* 0x0000e000ff027b82 */ /* 0x000ee20000000a00 */
[----:B0-----:R-:W-:-:S04]  /*0570*/  IMAD R21, R17, R11, R0 ;  /* 0x0000000b11157224 */ /* 0x001fc800078e0200 */
[----:B-1----:R-:W-:Y:S01]  /*0580*/  IMAD.WIDE R4, R21, 0x4, R4 ;  /* 0x0000000415047825 */ /* 0x002fe200078e0204 */
[----:B------:R-:W-:-:S03]  /*0590*/  IADD3.X R21, PT, PT, RZ, RZ, RZ, P2, !PT ;  /* 0x000000ffff157210 */ /* 0x000fc600017fe4ff */
[----:B--2---:R-:W-:-:S04]  /*05a0*/  IMAD.WIDE.U32 R6, R9, 0x4, R6 ;  /* 0x0000000409067825 */ /* 0x004fc800078e0006 */
[----:B------:R-:W-:Y:S02]  /*05b0*/  IMAD.WIDE R8, R11, 0x4, R4 ;  /* 0x000000040b087825 */ /* 0x000fe400078e0204 */
[----:B------:R-:W2:Y:S01]  /*05c0*/  LDG.E R7, desc[UR6][R6.64] ;  /* 0x0000000606077981 */ /* 0x000ea2000c1e1900 */
[----:B---3--:R-:W-:-:S03]  /*05d0*/  LEA R2, P2, R20, R2, 0x2 ;  /* 0x0000000214027211 */ /* 0x008fc600078410ff */
[----:B------:R-:W2:Y:S01]  /*05e0*/  LDG.E R4, desc[UR6][R4.64] ;  /* 0x0000000604047981 */ /* 0x000ea2000c1e1900 */
[----:B------:R-:W-:Y:S01]  /*05f0*/  LEA.HI.X R3, R20, R3, R21, 0x2, P2 ;  /* 0x0000000314037211 */ /* 0x000fe200010f1415 */
[C---:B------:R-:W-:Y:S02]  /*0600*/  IMAD.WIDE R20, R11.reuse, 0x4, R8 ;  /* 0x000000040b147825 */ /* 0x040fe400078e0208 */
[----:B------:R-:W3:Y:S04]  /*0610*/  LDG.E R8, desc[UR6][R8.64] ;  /* 0x0000000608087981 */ /* 0x000ee8000c1e1900 */
[----:B------:R-:W3:Y:S01]  /*0620*/  LDG.E R24, desc[UR6][R2.64+0x4] ;  /* 0x0000040602187981 */ /* 0x000ee2000c1e1900 */
[----:B------:R-:W-:-:S03]  /*0630*/  IMAD.WIDE R22, R11, 0x4, R20 ;  /* 0x000000040b167825 */ /* 0x000fc600078e0214 */
[----:B------:R-:W4:Y:S04]  /*0640*/  LDG.E R20, desc[UR6][R20.64] ;  /* 0x0000000614147981 */ /* 0x000f28000c1e1900 */
[----:B------:R-:W4:Y:S04]  /*0650*/  LDG.E R26, desc[UR6][R2.64+0x8] ;  /* 0x00000806021a7981 */ /* 0x000f28000c1e1900 */
[----:B------:R-:W5:Y:S04]  /*0660*/  LDG.E R22, desc[UR6][R22.64] ;  /* 0x0000000616167981 */ /* 0x000f68000c1e1900 */
[----:B------:R-:W5:Y:S01]  /*0670*/  LDG.E R28, desc[UR6][R2.64+0xc] ;  /* 0x00000c06021c7981 */ /* 0x000f62000c1e1900 */
[----:B------:R-:W-:Y:S01]  /*0680*/  IADD3 R17, PT, PT, R17, 0x4, RZ ;  /* 0x0000000411117810 */ /* 0x000fe20007ffe0ff */
[----:B--2---:R-:W-:-:S04]  /*0690*/  FFMA R7, R7, R4, R18 ;  /* 0x0000000407077223 */ /* 0x004fc80000000012 */
[----:B---3--:R-:W-:-:S04]  /*06a0*/  FFMA R7, R24, R8, R7 ;  /* 0x0000000818077223 */ /* 0x008fc80000000007 */
[----:B----4-:R-:W-:-:S04]  /*06b0*/  FFMA R7, R26, R20, R7 ;  /* 0x000000141a077223 */ /* 0x010fc80000000007 */
[----:B-----5:R-:W-:-:S07]  /*06c0*/  FFMA R18, R28, R22, R7 ;  /* 0x000000161c127223 */ /* 0x020fce0000000007 */
.L_x_4:
[----:B------:R-:W-:Y:S05]  /*06d0*/  @!P1 BRA `(.L_x_3) ;  /* 0x0000000000809947 */ /* 0x000fea0003800000 */
[----:B------:R-:W-:Y:S01]  /*06e0*/  ISETP.NE.AND P2, PT, R13, 0x1, PT ;  /* 0x000000010d00780c */ /* 0x000fe20003f45270 */
[----:B------:R-:W0:Y:S01]  /*06f0*/  LDC.64 R8, c[0x0][0x380] ;  /* 0x0000e000ff087b82 */ /* 0x000e220000000a00 */
[----:B------:R-:W-:-:S07]  /*0700*/  LOP3.LUT P1, RZ, R10, 0x1, RZ, 0xc0, !PT ;  /* 0x000000010aff7812 */ /* 0x000fce000782c0ff */
[----:B------:R-:W1:Y:S04]  /*0710*/  LDC.64 R10, c[0x0][0x388] ;  /* 0x0000e200ff0a7b82 */ /* 0x000e680000000a00 */
[CC--:B------:R-:W-:Y:S02]  /*0720*/  @P2 IADD3 R21, P3, PT, R16.reuse, R17.reuse, RZ ;  /* 0x0000001110152210 */ /* 0x0c0fe40007f7e0ff */
[----:B------:R-:W-:Y:S02]  /*0730*/  @P2 IADD3 R25, PT, PT, R16, R17, RZ ;  /* 0x0000001110192210 */ /* 0x000fe40007ffe0ff */
[----:B------:R-:W2:Y:S01]  /*0740*/  @P2 LDC R23, c[0x0][0x3a0] ;  /* 0x0000e800ff172b82 */ /* 0x000ea20000000800 */
[----:B------:R-:W-:-:S07]  /*0750*/  @P2 IADD3.X R22, PT, PT, RZ, RZ, RZ, P3, !PT ;  /* 0x000000ffff162210 */ /* 0x000fce0001ffe4ff */
[----:B------:R-:W3:Y:S01]  /*0760*/  @P2 LDC.64 R2, c[0x0][0x380] ;  /* 0x0000e000ff022b82 */ /* 0x000ee20000000a00 */
[----:B0-----:R-:W-:-:S06]  /*0770*/  @P2 IMAD.WIDE.U32 R8, R25, 0x4, R8 ;  /* 0x0000000419082825 */ /* 0x001fcc00078e0008 */
[----:B------:R-:W4:Y:S01]  /*0780*/  @P2 LDG.E R9, desc[UR6][R8.64] ;  /* 0x0000000608092981 */ /* 0x000f22000c1e1900 */
[----:B------:R-:W0:Y:S08]  /*0790*/  @P1 LDC R20, c[0x0][0x3a0] ;  /* 0x0000e800ff141b82 */ /* 0x000e300000000800 */
[----:B------:R-:W5:Y:S01]  /*07a0*/  LDC.64 R4, c[0x0][0x380] ;  /* 0x0000e000ff047b82 */ /* 0x000f620000000a00 */
[C---:B--2---:R-:W-:Y:S01]  /*07b0*/  @P2 IMAD R27, R17.reuse, R23, R0 ;  /* 0x00000017111b2224 */ /* 0x044fe200078e0200 */
[----:B------:R-:W-:-:S03]  /*07c0*/  @P2 IADD3 R17, PT, PT, R17, 0x2, RZ ;  /* 0x0000000211112810 */ /* 0x000fc60007ffe0ff */
[----:B-1----:R-:W-:-:S03]  /*07d0*/  @P2 IMAD.WIDE R10, R27, 0x4, R10 ;  /* 0x000000041b0a2825 */ /* 0x002fc600078e020a */
[----:B------:R-:W1:Y:S01]  /*07e0*/  LDC.64 R6, c[0x0][0x388] ;  /* 0x0000e200ff067b82 */ /* 0x000e620000000a00 */
[----:B---3--:R-:W-:-:S04]  /*07f0*/  @P2 LEA R2, P3, R21, R2, 0x2 ;  /* 0x0000000215022211 */ /* 0x008fc800078610ff */
[----:B------:R-:W-:Y:S01]  /*0800*/  @P2 LEA.HI.X R3, R21, R3, R22, 0x2, P3 ;  /* 0x0000000315032211 */ /* 0x000fe200018f1416 */
[----:B------:R-:W-:Y:S01]  /*0810*/  @P2 IMAD.WIDE R22, R23, 0x4, R10 ;  /* 0x0000000417162825 */ /* 0x000fe200078e020a */
[----:B------:R-:W-:Y:S02]  /*0820*/  @P1 IADD3 R21, PT, PT, R16, R17, RZ ;  /* 0x0000001110151210 */ /* 0x000fe40007ffe0ff */
[----:B------:R-:W4:Y:S01]  /*0830*/  @P2 LDG.E R16, desc[UR6][R10.64] ;  /* 0x000000060a102981 */ /* 0x000f22000c1e1900 */
[----:B0-----:R-:W-:-:S03]  /*0840*/  @P1 IMAD R17, R17, R20, R0 ;  /* 0x0000001411111224 */ /* 0x001fc600078e0200 */
[----:B------:R-:W2:Y:S01]  /*0850*/  @P2 LDG.E R2, desc[UR6][R2.64+0x4] ;  /* 0x0000040602022981 */ /* 0x000ea2000c1e1900 */
[----:B-----5:R-:W-:-:S03]  /*0860*/  @P1 IMAD.WIDE.U32 R4, R21, 0x4, R4 ;  /* 0x0000000415041825 */ /* 0x020fc600078e0004 */
[----:B------:R-:W2:Y:S04]  /*0870*/  @P2 LDG.E R22, desc[UR6][R22.64] ;  /* 0x0000000616162981 */ /* 0x000ea8000c1e1900 */
[----:B------:R-:W3:Y:S01]  /*0880*/  @P1 LDG.E R5, desc[UR6][R4.64] ;  /* 0x0000000604051981 */ /* 0x000ee2000c1e1900 */
[----:B-1----:R-:W-:-:S06]  /*0890*/  @P1 IMAD.WIDE R6, R17, 0x4, R6 ;  /* 0x0000000411061825 */ /* 0x002fcc00078e0206 */
[----:B------:R-:W3:Y:S01]  /*08a0*/  @P1 LDG.E R6, desc[UR6][R6.64] ;  /* 0x0000000606061981 */ /* 0x000ee2000c1e1900 */
[----:B----4-:R-:W-:-:S04]  /*08b0*/  @P2 FFMA R9, R9, R16, R18 ;  /* 0x0000001009092223 */ /* 0x010fc80000000012 */
[----:B--2---:R-:W-:-:S04]  /*08c0*/  @P2 FFMA R18, R2, R22, R9 ;  /* 0x0000001602122223 */ /* 0x004fc80000000009 */
[----:B---3--:R-:W-:-:S07]  /*08d0*/  @P1 FFMA R18, R5, R6, R18 ;  /* 0x0000000605121223 */ /* 0x008fce0000000012 */
.L_x_3:
[----:B------:R-:W0:Y:S01]  /*08e0*/  LDCU UR4, c[0x0][0x3a0] ;  /* 0x00007400ff0477ac */ /* 0x000e220008000800 */
[----:B------:R-:W1:Y:S01]  /*08f0*/  LDC.64 R2, c[0x0][0x390] ;  /* 0x0000e400ff027b82 */ /* 0x000e620000000a00 */
[C---:B0-----:R-:W-:Y:S01]  /*0900*/  IMAD R5, R15.reuse, UR4, R0 ;  /* 0x000000040f057c24 */ /* 0x041fe2000f8e0200 */
[----:B------:R-:W0:Y:S01]  /*0910*/  LDCU UR4, c[0x0][0x398] ;  /* 0x00007300ff0477ac */ /* 0x000e220008000800 */
[----:B------:R-:W-:Y:S02]  /*0920*/  IADD3 R15, PT, PT, R15, 0x1, RZ ;  /* 0x000000010f0f7810 */ /* 0x000fe40007ffe0ff */
[----:B-1----:R-:W-:-:S05]  /*0930*/  IMAD.WIDE R2, R5, 0x4, R2 ;  /* 0x0000000405027825 */ /* 0x002fca00078e0202 */
[----:B------:R1:W-:Y:S01]  /*0940*/  STG.E desc[UR6][R2.64], R18 ;  /* 0x0000001202007986 */ /* 0x0003e2000c101906 */
[----:B0-----:R-:W-:-:S13]  /*0950*/  ISETP.NE.AND P1, PT, R15, UR4, PT ;  /* 0x000000040f007c0c */ /* 0x001fda000bf25270 */
[----:B-1----:R-:W-:Y:S05]  /*0960*/  @!P1 EXIT ;  /* 0x000000000000994d */ /* 0x002fea0003800000 */
[----:B------:R-:W-:Y:S05]  /*0970*/  BRA `(.L_x_5) ;  /* 0xfffffff400f47947 */ /* 0x000fea000383ffff */
.L_x_0:
[C---:B------:R-:W-:Y:S01]  /*0980*/  ISETP.GE.U32.AND P0, PT, R2.reuse, 0x8, PT ;  /* 0x000000080200780c */ /* 0x040fe20003f06070 */
[----:B------:R-:W-:Y:S01]  /*0990*/  HFMA2 R4, -RZ, RZ, 0, 0 ;  /* 0x00000000ff047431 */ /* 0x000fe200000001ff */
[----:B------:R-:W-:-:S04]  /*09a0*/  LOP3.LUT R5, R2, 0x7, RZ, 0xc0, !PT ;  /* 0x0000000702057812 */ /* 0x000fc800078ec0ff */
[----:B------:R-:W-:-:S07]  /*09b0*/  ISETP.NE.AND P1, PT, R5, RZ, PT ;  /* 0x000000ff0500720c */ /* 0x000fce0003f25270 */
[----:B------:R-:W-:Y:S06]  /*09c0*/  @!P0 BRA `(.L_x_6) ;  /* 0x00000000005c8947 */ /* 0x000fec0003800000 */
[----:B------:R-:W0:Y:S01]  /*09d0*/  LDC.64 R6, c[0x0][0x390] ;  /* 0x0000e400ff067b82 */ /* 0x000e220000000a00 */
[----:B------:R-:W-:Y:S01]  /*09e0*/  LOP3.LUT R4, R2, 0x7ffffff8, RZ, 0xc0, !PT ;  /* 0x7ffffff802047812 */ /* 0x000fe200078ec0ff */
[----:B------:R-:W-:-:S06]  /*09f0*/  UMOV UR4, URZ ;  /* 0x000000ff00047c82 */ /* 0x000fcc0008000000 */
.L_x_7:
[----:B-1----:R-:W-:Y:S01]  /*0a00*/  IMAD R9, R3, UR4, R0 ;  /* 0x0000000403097c24 */ /* 0x002fe2000f8e0200 */
[----:B------:R-:W-:-:S03]  /*0a10*/  UIADD3 UR4, UPT, UPT, UR4, 0x8, URZ ;  /* 0x0000000804047890 */ /* 0x000fc6000fffe0ff */
[----:B0-----:R-:W-:-:S03]  /*0a20*/  IMAD.WIDE R8, R9, 0x4, R6 ;  /* 0x0000000409087825 */ /* 0x001fc600078e0206 */
[----:B------:R-:W-:Y:S02]  /*0a30*/  ISETP.NE.AND P0, PT, R4, UR4, PT ;  /* 0x0000000404007c0c */ /* 0x000fe4000bf05270 */
[----:B------:R1:W-:Y:S01]  /*0a40*/  STG.E desc[UR6][R8.64], RZ ;  /* 0x000000ff08007986 */ /* 0x0003e2000c101906 */
[----:B------:R-:W-:-:S05]  /*0a50*/  IMAD.WIDE R10, R3, 0x4, R8 ;  /* 0x00000004030a7825 */ /* 0x000fca00078e0208 */
        /* <DEDUP_REMOVED lines=13> */
[----:B------:R-:W-:Y:S05]  /*0b30*/  @P0 BRA `(.L_x_7) ;  /* 0xfffffffc00b00947 */ /* 0x000fea000383ffff */
.L_x_6:
[----:B------:R-:W-:Y:S05]  /*0b40*/  @!P1 EXIT ;  /* 0x000000000000994d */ /* 0x000fea0003800000 */
[----:B------:R-:W-:Y:S02]  /*0b50*/  ISETP.GE.U32.AND P0, PT, R5, 0x4, PT ;  /* 0x000000040500780c */ /* 0x000fe40003f06070 */
[----:B-1----:R-:W-:-:S04]  /*0b60*/  LOP3.LUT R14, R2, 0x3, RZ, 0xc0, !PT ;  /* 0x00000003020e7812 */ /* 0x002fc800078ec0ff */
[----:B------:R-:W-:-:S07]  /*0b70*/  ISETP.NE.AND P1, PT, R14, RZ, PT ;  /* 0x000000ff0e00720c */ /* 0x000fce0003f25270 */
[----:B------:R-:W-:Y:S06]  /*0b80*/  @!P0 BRA `(.L_x_8) ;  /* 0x00000000002c8947 */ /* 0x000fec0003800000 */
[----:B------:R-:W0:Y:S01]  /*0b90*/  LDC.64 R6, c[0x0][0x390] ;  /* 0x0000e400ff067b82 */ /* 0x000e220000000a00 */
[C---:B------:R-:W-:Y:S01]  /*0ba0*/  IMAD R5, R4.reuse, R3, R0 ;  /* 0x0000000304057224 */ /* 0x040fe200078e0200 */
[----:B------:R-:W-:-:S03]  /*0bb0*/  IADD3 R4, PT, PT, R4, 0x4, RZ ;  /* 0x0000000404047810 */ /* 0x000fc60007ffe0ff */
[----:B0-----:R-:W-:-:S05]  /*0bc0*/  IMAD.WIDE R6, R5, 0x4, R6 ;  /* 0x0000000405067825 */ /* 0x001fca00078e0206 */
[----:B------:R0:W-:Y:S01]  /*0bd0*/  STG.E desc[UR6][R6.64], RZ ;  /* 0x000000ff06007986 */ /* 0x0001e2000c101906 */
[----:B------:R-:W-:-:S05]  /*0be0*/  IMAD.WIDE R8, R3, 0x4, R6 ;  /* 0x0000000403087825 */ /* 0x000fca00078e0206 */
[----:B------:R0:W-:Y:S01]  /*0bf0*/  STG.E desc[UR6][R8.64], RZ ;  /* 0x000000ff08007986 */ /* 0x0001e2000c101906 */
[----:B------:R-:W-:-:S05]  /*0c00*/  IMAD.WIDE R10, R3, 0x4, R8 ;  /* 0x00000004030a7825 */ /* 0x000fca00078e0208 */
[----:B------:R0:W-:Y:S01]  /*0c10*/  STG.E desc[UR6][R10.64], RZ ;  /* 0x000000ff0a007986 */ /* 0x0001e2000c101906 */
[----:B------:R-:W-:-:S05]  /*0c20*/  IMAD.WIDE R12, R3, 0x4, R10 ;  /* 0x00000004030c7825 */ /* 0x000fca00078e020a */
[----:B------:R0:W-:Y:S02]  /*0c30*/  STG.E desc[UR6][R12.64], RZ ;  /* 0x000000ff0c007986 */ /* 0x0001e4000c101906 */
.L_x_8:
[----:B------:R-:W-:Y:S05]  /*0c40*/  @!P1 EXIT ;  /* 0x000000000000994d */ /* 0x000fea0003800000 */
[----:B------:R-:W-:Y:S02]  /*0c50*/  ISETP.NE.AND P0, PT, R14, 0x1, PT ;  /* 0x000000010e00780c */ /* 0x000fe40003f05270 */
[----:B------:R-:W-:-:S04]  /*0c60*/  LOP3.LUT R2, R2, 0x1, RZ, 0xc0, !PT ;  /* 0x0000000102027812 */ /* 0x000fc800078ec0ff */
[----:B------:R-:W-:-:S07]  /*0c70*/  ISETP.NE.U32.AND P1, PT, R2, 0x1, PT ;  /* 0x000000010200780c */ /* 0x000fce0003f25070 */
[----:B------:R-:W-:Y:S06]  /*0c80*/  @!P0 BRA `(.L_x_9) ;  /* 0x00000000001c8947 */ /* 0x000fec0003800000 */
[----:B0-----:R-:W0:Y:S01]  /*0c90*/  LDC.64 R6, c[0x0][0x390] ;  /* 0x0000e400ff067b82 */ /* 0x001e220000000a00 */
[C---:B------:R-:W-:Y:S01]  /*0ca0*/  IMAD R5, R4.reuse, R3, R0 ;  /* 0x0000000304057224 */ /* 0x040fe200078e0200 */
[----:B------:R-:W-:-:S03]  /*0cb0*/  IADD3 R4, PT, PT, R4, 0x2, RZ ;  /* 0x0000000204047810 */ /* 0x000fc60007ffe0ff */
[----:B0-----:R-:W-:-:S05]  /*0cc0*/  IMAD.WIDE R6, R5, 0x4, R6 ;  /* 0x0000000405067825 */ /* 0x001fca00078e0206 */
[----:B------:R1:W-:Y:S01]  /*0cd0*/  STG.E desc[UR6][R6.64], RZ ;  /* 0x000000ff06007986 */ /* 0x0003e2000c101906 */
[----:B------:R-:W-:-:S05]  /*0ce0*/  IMAD.WIDE R8, R3, 0x4, R6 ;  /* 0x0000000403087825 */ /* 0x000fca00078e0206 */
[----:B------:R1:W-:Y:S02]  /*0cf0*/  STG.E desc[UR6][R8.64], RZ ;  /* 0x000000ff08007986 */ /* 0x0003e4000c101906 */
.L_x_9:
[----:B------:R-:W-:Y:S05]  /*0d00*/  @P1 EXIT ;  /* 0x000000000000194d */ /* 0x000fea0003800000 */
[----:B01----:R-:W0:Y:S01]  /*0d10*/  LDC.64 R6, c[0x0][0x390] ;  /* 0x0000e400ff067b82 */ /* 0x003e220000000a00 */
[----:B------:R-:W-:-:S04]  /*0d20*/  IMAD R3, R4, R3, R0 ;  /* 0x0000000304037224 */ /* 0x000fc800078e0200 */
[----:B0-----:R-:W-:-:S05]  /*0d30*/  IMAD.WIDE R2, R3, 0x4, R6 ;  /* 0x0000000403027825 */ /* 0x001fca00078e0206 */
[----:B------:R-:W-:Y:S01]  /*0d40*/  STG.E desc[UR6][R2.64], RZ ;  /* 0x000000ff02007986 */ /* 0x000fe2000c101906 */
[----:B------:R-:W-:Y:S05]  /*0d50*/  EXIT ;  /* 0x000000000000794d */ /* 0x000fea0003800000 */
.L_x_10:
[----:B------:R-:W-:-:S00]  /*0d60*/  BRA `(.L_x_10) ;  /* 0xfffffffc00fc7947 */ /* 0x000fc0000383ffff */
[----:B------:R-:W-:-:S00]  /*0d70*/  NOP ;  /* 0x0000000000007918 */ /* 0x000fc00000000000 */
        /* <DEDUP_REMOVED lines=8> */
.L_x_11:


//--------------------- .nv.shared.reserved.0     --------------------------
	.section	.nv.shared.reserved.0,"aw",@nobits
	.weak		__nv_reservedSMEM_offset_0_alias
	.size		__nv_reservedSMEM_offset_0_alias, 0, 64
	.other		__nv_reservedSMEM_offset_0_alias,@"STO_CUDA_RESERVED_SHARED STV_DEFAULT"
__nv_reservedSMEM_offset_0_alias:
	.zero		0
	.zero		64


//--------------------- .nv.constant0._Z21MatmulColthreadKernelPfS_S_iii --------------------------
	.section	.nv.constant0._Z21MatmulColthreadKernelPfS_S_iii,"a",@progbits
	.sectionflags	@""
	.align	4
.nv.constant0._Z21MatmulColthreadKernelPfS_S_iii:
	.zero		932


//--------------------- SYMBOLS --------------------------

	.type		.nv.reservedSmem.offset0,@object
	.size		.nv.reservedSmem.offset0,0x4
